//
// Generated by NVIDIA NVVM Compiler
//
// Compiler Build ID: CL-36424714
// Cuda compilation tools, release 13.0, V13.0.88
// Based on NVVM 20.0.0
//

.version 9.0
.target sm_100
.address_size 64

	// .globl	_Z10MatrixMultPiS_S_iii

.visible .entry _Z10MatrixMultPiS_S_iii(
	.param .u64 .ptr .align 1 _Z10MatrixMultPiS_S_iii_param_0,
	.param .u64 .ptr .align 1 _Z10MatrixMultPiS_S_iii_param_1,
	.param .u64 .ptr .align 1 _Z10MatrixMultPiS_S_iii_param_2,
	.param .u32 _Z10MatrixMultPiS_S_iii_param_3,
	.param .u32 _Z10MatrixMultPiS_S_iii_param_4,
	.param .u32 _Z10MatrixMultPiS_S_iii_param_5
)
{
	.reg .pred 	%p<13>;
	.reg .b32 	%r<107>;
	.reg .b64 	%rd<53>;

	ld.param.u64 	%rd7, [_Z10MatrixMultPiS_S_iii_param_0];
	ld.param.u64 	%rd8, [_Z10MatrixMultPiS_S_iii_param_1];
	ld.param.u64 	%rd6, [_Z10MatrixMultPiS_S_iii_param_2];
	ld.param.u32 	%r32, [_Z10MatrixMultPiS_S_iii_param_3];
	ld.param.u32 	%r30, [_Z10MatrixMultPiS_S_iii_param_4];
	ld.param.u32 	%r31, [_Z10MatrixMultPiS_S_iii_param_5];
	cvta.to.global.u64 	%rd1, %rd8;
	cvta.to.global.u64 	%rd2, %rd7;
	mov.u32 	%r33, %ctaid.y;
	mov.u32 	%r34, %ntid.y;
	mov.u32 	%r35, %tid.y;
	mad.lo.s32 	%r1, %r33, %r34, %r35;
	mov.u32 	%r36, %ctaid.x;
	mov.u32 	%r37, %ntid.x;
	mov.u32 	%r38, %tid.x;
	mad.lo.s32 	%r2, %r36, %r37, %r38;
	setp.ge.s32 	%p1, %r1, %r32;
	setp.ge.s32 	%p2, %r2, %r31;
	or.pred  	%p3, %p1, %p2;
	@%p3 bra 	$L__BB0_14;
	setp.lt.s32 	%p4, %r30, 1;
	mov.b32 	%r106, 0;
	@%p4 bra 	$L__BB0_13;
	mul.lo.s32 	%r3, %r30, %r1;
	and.b32  	%r4, %r30, 7;
	setp.lt.u32 	%p5, %r30, 8;
	mov.b32 	%r101, 0;
	mov.u32 	%r106, %r101;
	@%p5 bra 	$L__BB0_5;
	and.b32  	%r101, %r30, 2147483640;
	neg.s32 	%r95, %r101;
	shl.b32 	%r7, %r31, 3;
	mul.wide.u32 	%rd9, %r3, 4;
	add.s64 	%rd10, %rd9, %rd2;
	add.s64 	%rd52, %rd10, 16;
	mov.b32 	%r106, 0;
	mul.wide.s32 	%rd13, %r31, 4;
	mov.u32 	%r94, %r2;
$L__BB0_4:
	.pragma "nounroll";
	ld.global.u32 	%r43, [%rd52+-16];
	mul.wide.s32 	%rd11, %r94, 4;
	add.s64 	%rd12, %rd1, %rd11;
	ld.global.u32 	%r44, [%rd12];
	mad.lo.s32 	%r45, %r44, %r43, %r106;
	ld.global.u32 	%r46, [%rd52+-12];
	add.s64 	%rd14, %rd12, %rd13;
	ld.global.u32 	%r47, [%rd14];
	mad.lo.s32 	%r48, %r47, %r46, %r45;
	ld.global.u32 	%r49, [%rd52+-8];
	add.s64 	%rd15, %rd14, %rd13;
	ld.global.u32 	%r50, [%rd15];
	mad.lo.s32 	%r51, %r50, %r49, %r48;
	ld.global.u32 	%r52, [%rd52+-4];
	add.s64 	%rd16, %rd15, %rd13;
	ld.global.u32 	%r53, [%rd16];
	mad.lo.s32 	%r54, %r53, %r52, %r51;
	ld.global.u32 	%r55, [%rd52];
	add.s64 	%rd17, %rd16, %rd13;
	ld.global.u32 	%r56, [%rd17];
	mad.lo.s32 	%r57, %r56, %r55, %r54;
	ld.global.u32 	%r58, [%rd52+4];
	add.s64 	%rd18, %rd17, %rd13;
	ld.global.u32 	%r59, [%rd18];
	mad.lo.s32 	%r60, %r59, %r58, %r57;
	ld.global.u32 	%r61, [%rd52+8];
	add.s64 	%rd19, %rd18, %rd13;
	ld.global.u32 	%r62, [%rd19];
	mad.lo.s32 	%r63, %r62, %r61, %r60;
	ld.global.u32 	%r64, [%rd52+12];
	add.s64 	%rd20, %rd19, %rd13;
	ld.global.u32 	%r65, [%rd20];
	mad.lo.s32 	%r106, %r65, %r64, %r63;
	add.s32 	%r95, %r95, 8;
	add.s32 	%r94, %r94, %r7;
	add.s64 	%rd52, %rd52, 32;
	setp.ne.s32 	%p6, %r95, 0;
	@%p6 bra 	$L__BB0_4;
$L__BB0_5:
	setp.eq.s32 	%p7, %r4, 0;
	@%p7 bra 	$L__BB0_13;
	and.b32  	%r17, %r30, 3;
	setp.lt.u32 	%p8, %r4, 4;
	@%p8 bra 	$L__BB0_8;
	add.s32 	%r67, %r101, %r3;
	mul.wide.u32 	%rd21, %r67, 4;
	add.s64 	%rd22, %rd2, %rd21;
	ld.global.u32 	%r68, [%rd22];
	mad.lo.s32 	%r69, %r101, %r31, %r2;
	mul.wide.s32 	%rd23, %r69, 4;
	add.s64 	%rd24, %rd1, %rd23;
	ld.global.u32 	%r70, [%rd24];
	mad.lo.s32 	%r71, %r70, %r68, %r106;
	cvt.u64.u32 	%rd25, %r3;
	cvt.u64.u32 	%rd26, %r101;
	add.s64 	%rd27, %rd26, %rd25;
	shl.b64 	%rd28, %rd27, 2;
	add.s64 	%rd29, %rd2, %rd28;
	ld.global.u32 	%r72, [%rd29+4];
	mul.wide.s32 	%rd30, %r31, 4;
	add.s64 	%rd31, %rd24, %rd30;
	ld.global.u32 	%r73, [%rd31];
	mad.lo.s32 	%r74, %r73, %r72, %r71;
	ld.global.u32 	%r75, [%rd29+8];
	add.s64 	%rd32, %rd31, %rd30;
	ld.global.u32 	%r76, [%rd32];
	mad.lo.s32 	%r77, %r76, %r75, %r74;
	ld.global.u32 	%r78, [%rd29+12];
	add.s64 	%rd33, %rd32, %rd30;
	ld.global.u32 	%r79, [%rd33];
	mad.lo.s32 	%r106, %r79, %r78, %r77;
	add.s32 	%r101, %r101, 4;
$L__BB0_8:
	setp.eq.s32 	%p9, %r17, 0;
	@%p9 bra 	$L__BB0_13;
	setp.eq.s32 	%p10, %r17, 1;
	@%p10 bra 	$L__BB0_11;
	add.s32 	%r81, %r101, %r3;
	mul.wide.u32 	%rd34, %r81, 4;
	add.s64 	%rd35, %rd2, %rd34;
	ld.global.u32 	%r82, [%rd35];
	mad.lo.s32 	%r83, %r101, %r31, %r2;
	mul.wide.s32 	%rd36, %r83, 4;
	add.s64 	%rd37, %rd1, %rd36;
	ld.global.u32 	%r84, [%rd37];
	mad.lo.s32 	%r85, %r84, %r82, %r106;
	cvt.u64.u32 	%rd38, %r3;
	cvt.u64.u32 	%rd39, %r101;
	add.s64 	%rd40, %rd39, %rd38;
	shl.b64 	%rd41, %rd40, 2;
	add.s64 	%rd42, %rd2, %rd41;
	ld.global.u32 	%r86, [%rd42+4];
	mul.wide.s32 	%rd43, %r31, 4;
	add.s64 	%rd44, %rd37, %rd43;
	ld.global.u32 	%r87, [%rd44];
	mad.lo.s32 	%r106, %r87, %r86, %r85;
	add.s32 	%r101, %r101, 2;
$L__BB0_11:
	and.b32  	%r88, %r30, 1;
	setp.eq.b32 	%p11, %r88, 1;
	not.pred 	%p12, %p11;
	@%p12 bra 	$L__BB0_13;
	add.s32 	%r89, %r101, %r3;
	mul.wide.u32 	%rd45, %r89, 4;
	add.s64 	%rd46, %rd2, %rd45;
	ld.global.u32 	%r90, [%rd46];
	mad.lo.s32 	%r91, %r101, %r31, %r2;
	mul.wide.s32 	%rd47, %r91, 4;
	add.s64 	%rd48, %rd1, %rd47;
	ld.global.u32 	%r92, [%rd48];
	mad.lo.s32 	%r106, %r92, %r90, %r106;
$L__BB0_13:
	mad.lo.s32 	%r93, %r31, %r1, %r2;
	cvta.to.global.u64 	%rd49, %rd6;
	mul.wide.s32 	%rd50, %r93, 4;
	add.s64 	%rd51, %rd49, %rd50;
	st.global.u32 	[%rd51], %r106;
$L__BB0_14:
	ret;

}


// ===== COMPILED SASS (sm_100) =====

	.target	sm_100

	.elftype	@"ET_EXEC"


//--------------------- .note.nv.tkinfo           --------------------------
	.section	.note.nv.tkinfo,"",@"SHT_NOTE"
	.sectionflags	@"SHF_NOTE_NV_TKINFO"
	.tkinfo
        /*0018*/ 	.word	0x00000002
        /*0030*/ 	.string	""
        /*0030*/ 	.string	"ptxas"
        /*0030*/ 	.string	"Cuda compilation tools, release 13.0, V13.0.88"
        /*0030*/ 	.string	"Build cuda_13.0.r13.0/compiler.36424714_0"
        /*0030*/ 	.string	"-arch sm_100 -m 64 "



//--------------------- .note.nv.cuinfo           --------------------------
	.section	.note.nv.cuinfo,"",@"SHT_NOTE"
	.sectionflags	@"SHF_NOTE_NV_CUINFO"
        /*0018*/ 	.short	0x0002
        /*001a*/ 	.short	0x0064
        /*001c*/ 	.short	0x0082
	.zero		2


//--------------------- .nv.info                  --------------------------
	.section	.nv.info,"",@"SHT_CUDA_INFO"
	.align	4


	//----- nvinfo : EIATTR_REGCOUNT
	.align		4
        /*0000*/ 	.byte	0x04, 0x2f
        /*0002*/ 	.short	(.L_1 - .L_0)
	.align		4
.L_0:
        /*0004*/ 	.word	index@(_Z10MatrixMultPiS_S_iii)
        /*0008*/ 	.word	0x00000020


	//----- nvinfo : EIATTR_FRAME_SIZE
	.align		4
.L_1:
        /*000c*/ 	.byte	0x04, 0x11
        /*000e*/ 	.short	(.L_3 - .L_2)
	.align		4
.L_2:
        /*0010*/ 	.word	index@(_Z10MatrixMultPiS_S_iii)
        /*0014*/ 	.word	0x00000000


	//----- nvinfo : EIATTR_MIN_STACK_SIZE
	.align		4
.L_3:
        /*0018*/ 	.byte	0x04, 0x12
        /*001a*/ 	.short	(.L_5 - .L_4)
	.align		4
.L_4:
        /*001c*/ 	.word	index@(_Z10MatrixMultPiS_S_iii)
        /*0020*/ 	.word	0x00000000
.L_5:


//--------------------- .nv.compat                --------------------------
	.section	.nv.compat,"",@"SHT_CUDA_COMPAT_INFO"
	.align	4
        /*0000*/ 	.byte	0x02, 0x09, 0x00, 0x00, 0x02, 0x02, 0x01, 0x00, 0x02, 0x05, 0x05, 0x00, 0x03, 0x07, 0x01, 0x01
        /*0010*/ 	.byte	0x02, 0x03, 0x00, 0x00, 0x02, 0x06, 0x01, 0x00, 0x04, 0x0b, 0x08, 0x00, 0x09, 0x00, 0x00, 0x00
        /*0020*/ 	.byte	0x00, 0x00, 0x00, 0x00


//--------------------- .nv.info._Z10MatrixMultPiS_S_iii --------------------------
	.section	.nv.info._Z10MatrixMultPiS_S_iii,"",@"SHT_CUDA_INFO"
	.sectionflags	@""
	.align	4


	//----- nvinfo : EIATTR_CUDA_API_VERSION
	.align		4
        /*0000*/ 	.byte	0x04, 0x37
        /*0002*/ 	.short	(.L_7 - .L_6)
.L_6:
        /*0004*/ 	.word	0x00000082


	//----- nvinfo : EIATTR_KPARAM_INFO
	.align		4
.L_7:
        /*0008*/ 	.byte	0x04, 0x17
        /*000a*/ 	.short	(.L_9 - .L_8)
.L_8:
        /*000c*/ 	.word	0x00000000
        /*0010*/ 	.short	0x0005
        /*0012*/ 	.short	0x0020
        /*0014*/ 	.byte	0x00, 0xf0, 0x11, 0x00


	//----- nvinfo : EIATTR_KPARAM_INFO
	.align		4
.L_9:
        /*0018*/ 	.byte	0x04, 0x17
        /*001a*/ 	.short	(.L_11 - .L_10)
.L_10:
        /*001c*/ 	.word	0x00000000
        /*0020*/ 	.short	0x0004
        /*0022*/ 	.short	0x001c
        /*0024*/ 	.byte	0x00, 0xf0, 0x11, 0x00


	//----- nvinfo : EIATTR_KPARAM_INFO
	.align		4
.L_11:
        /*0028*/ 	.byte	0x04, 0x17
        /*002a*/ 	.short	(.L_13 - .L_12)
.L_12:
        /*002c*/ 	.word	0x00000000
        /*0030*/ 	.short	0x0003
        /*0032*/ 	.short	0x0018
        /*0034*/ 	.byte	0x00, 0xf0, 0x11, 0x00


	//----- nvinfo : EIATTR_KPARAM_INFO
	.align		4
.L_13:
        /*0038*/ 	.byte	0x04, 0x17
        /*003a*/ 	.short	(.L_15 - .L_14)
.L_14:
        /*003c*/ 	.word	0x00000000
        /*0040*/ 	.short	0x0002
        /*0042*/ 	.short	0x0010
        /*0044*/ 	.byte	0x00, 0xf5, 0x21, 0x00


	//----- nvinfo : EIATTR_KPARAM_INFO
	.align		4
.L_15:
        /*0048*/ 	.byte	0x04, 0x17
        /*004a*/ 	.short	(.L_17 - .L_16)
.L_16:
        /*004c*/ 	.word	0x00000000
        /*0050*/ 	.short	0x0001
        /*0052*/ 	.short	0x0008
        /*0054*/ 	.byte	0x00, 0xf5, 0x21, 0x00


	//----- nvinfo : EIATTR_KPARAM_INFO
	.align		4
.L_17:
        /*0058*/ 	.byte	0x04, 0x17
        /*005a*/ 	.short	(.L_19 - .L_18)
.L_18:
        /*005c*/ 	.word	0x00000000
        /*0060*/ 	.short	0x0000
        /*0062*/ 	.short	0x0000
        /*0064*/ 	.byte	0x00, 0xf5, 0x21, 0x00


	//----- nvinfo : EIATTR_SPARSE_MMA_MASK
	.align		4
.L_19:
        /*0068*/ 	.byte	0x03, 0x50
        /*006a*/ 	.short	0x0000


	//----- nvinfo : EIATTR_MAXREG_COUNT
	.align		4
        /*006c*/ 	.byte	0x03, 0x1b
        /*006e*/ 	.short	0x00ff


	//----- nvinfo : EIATTR_MERCURY_ISA_VERSION
	.align		4
        /*0070*/ 	.byte	0x03, 0x5f
        /*0072*/ 	.short	0x0101


	//----- nvinfo : EIATTR_VRC_CTA_INIT_COUNT
	.align		4
        /*0074*/ 	.byte	0x02, 0x4a
	.zero		1
	.zero		1


	//----- nvinfo : EIATTR_EXIT_INSTR_OFFSETS
	.align		4
        /*0078*/ 	.byte	0x04, 0x1c
        /*007a*/ 	.short	(.L_21 - .L_20)


	//   ....[0]....
.L_20:
        /*007c*/ 	.word	0x000000d0


	//   ....[1]....
        /*0080*/ 	.word	0x000008e0


	//----- nvinfo : EIATTR_CBANK_PARAM_SIZE
	.align		4
.L_21:
        /*0084*/ 	.byte	0x03, 0x19
        /*0086*/ 	.short	0x0024


	//----- nvinfo : EIATTR_PARAM_CBANK
	.align		4
        /*0088*/ 	.byte	0x04, 0x0a
        /*008a*/ 	.short	(.L_23 - .L_22)
	.align		4
.L_22:
        /*008c*/ 	.word	index@(.nv.constant0._Z10MatrixMultPiS_S_iii)
        /*0090*/ 	.short	0x0380
        /*0092*/ 	.short	0x0024


	//----- nvinfo : EIATTR_SW_WAR
	.align		4
.L_23:
        /*0094*/ 	.byte	0x04, 0x36
        /*0096*/ 	.short	(.L_25 - .L_24)
.L_24:
        /*0098*/ 	.word	0x00000008
.L_25:


//--------------------- .nv.callgraph             --------------------------
	.section	.nv.callgraph,"",@"SHT_CUDA_CALLGRAPH"
	.align	4
	.sectionentsize	8
	.align		4
        /*0000*/ 	.word	0x00000000
	.align		4
        /*0004*/ 	.word	0xffffffff
	.align		4
        /*0008*/ 	.word	0x00000000
	.align		4
        /*000c*/ 	.word	0xfffffffe
	.align		4
        /*0010*/ 	.word	0x00000000
	.align		4
        /*0014*/ 	.word	0xfffffffd
	.align		4
        /*0018*/ 	.word	0x00000000
	.align		4
        /*001c*/ 	.word	0xfffffffc


//--------------------- .text._Z10MatrixMultPiS_S_iii --------------------------
	.section	.text._Z10MatrixMultPiS_S_iii,"ax",@progbits
	.align	128
        .global         _Z10MatrixMultPiS_S_iii
        .type           _Z10MatrixMultPiS_S_iii,@function
        .size           _Z10MatrixMultPiS_S_iii,(.L_x_5 - _Z10MatrixMultPiS_S_iii)
        .other          _Z10MatrixMultPiS_S_iii,@"STO_CUDA_ENTRY STV_DEFAULT"
_Z10MatrixMultPiS_S_iii:
.text._Z10MatrixMultPiS_S_iii:
[----:B------:R-:W-:Y:S01]  /*0000*/  LDC R1, c[0x0][0x37c] ;  /* 0x0000df00ff017b82 */ /* 0x000fe20000000800 */
[----:B------:R-:W0:Y:S07]  /*0010*/  S2R R5, SR_TID.X ;  /* 0x0000000000057919 */ /* 0x000e2e0000002100 */
[----:B------:R-:W1:Y:S01]  /*0020*/  LDC R16, c[0x0][0x364] ;  /* 0x0000d900ff107b82 */ /* 0x000e620000000800 */
[----:B------:R-:W2:Y:S01]  /*0030*/  LDCU UR6, c[0x0][0x398] ;  /* 0x00007300ff0677ac */ /* 0x000ea20008000800 */
[----:B------:R-:W1:Y:S06]  /*0040*/  S2R R3, SR_TID.Y ;  /* 0x0000000000037919 */ /* 0x000e6c0000002200 */
[----:B------:R-:W0:Y:S08]  /*0050*/  S2UR UR5, SR_CTAID.X ;  /* 0x00000000000579c3 */ /* 0x000e300000002500 */
[----:B------:R-:W0:Y:S08]  /*0060*/  LDC R0, c[0x0][0x360] ;  /* 0x0000d800ff007b82 */ /* 0x000e300000000800 */
[----:B------:R-:W1:Y:S08]  /*0070*/  S2UR UR4, SR_CTAID.Y ;  /* 0x00000000000479c3 */ /* 0x000e700000002600 */
[----:B------:R-:W3:Y:S01]  /*0080*/  LDC R17, c[0x0][0x3a0] ;  /* 0x0000e800ff117b82 */ /* 0x000ee20000000800 */
[----:B0-----:R-:W-:-:S02]  /*0090*/  IMAD R0, R0, UR5, R5 ;  /* 0x0000000500007c24 */ /* 0x001fc4000f8e0205 */
[----:B-1----:R-:W-:-:S03]  /*00a0*/  IMAD R16, R16, UR4, R3 ;  /* 0x0000000410107c24 */ /* 0x002fc6000f8e0203 */
[----:B---3--:R-:W-:-:S04]  /*00b0*/  ISETP.GE.AND P0, PT, R0, R17, PT ;  /* 0x000000110000720c */ /* 0x008fc80003f06270 */
[----:B--2---:R-:W-:-:S13]  /*00c0*/  ISETP.GE.OR P0, PT, R16, UR6, P0 ;  /* 0x0000000610007c0c */ /* 0x004fda0008706670 */
[----:B------:R-:W-:Y:S05]  /*00d0*/  @P0 EXIT ;  /* 0x000000000000094d */ /* 0x000fea0003800000 */
[----:B------:R-:W0:Y:S01]  /*00e0*/  LDC R19, c[0x0][0x39c] ;  /* 0x0000e700ff137b82 */ /* 0x000e220000000800 */
[----:B------:R-:W1:Y:S01]  /*00f0*/  LDCU.64 UR4, c[0x0][0x358] ;  /* 0x00006b00ff0477ac */ /* 0x000e620008000a00 */
[----:B------:R-:W-:Y:S01]  /*0100*/  HFMA2 R24, -RZ, RZ, 0, 0 ;  /* 0x00000000ff187431 */ /* 0x000fe200000001ff */
[----:B0-----:R-:W-:-:S13]  /*0110*/  ISETP.GE.AND P0, PT, R19, 0x1, PT ;  /* 0x000000011300780c */ /* 0x001fda0003f06270 */
[----:B-1----:R-:W-:Y:S05]  /*0120*/  @!P0 BRA `(.L_x_0) ;  /* 0x0000000400dc8947 */ /* 0x002fea0003800000 */
[C---:B------:R-:W-:Y:S01]  /*0130*/  ISETP.GE.U32.AND P1, PT, R19.reuse, 0x8, PT ;  /* 0x000000081300780c */ /* 0x040fe20003f26070 */
[----:B------:R-:W-:Y:S01]  /*0140*/  IMAD R20, R16, R19, RZ ;  /* 0x0000001310147224 */ /* 0x000fe200078e02ff */
[----:B------:R-:W-:Y:S02]  /*0150*/  LOP3.LUT R27, R19, 0x7, RZ, 0xc0, !PT ;  /* 0x00000007131b7812 */ /* 0x000fe400078ec0ff */
[----:B------:R-:W-:Y:S02]  /*0160*/  MOV R21, RZ ;  /* 0x000000ff00157202 */ /* 0x000fe40000000f00 */
[----:B------:R-:W-:Y:S02]  /*0170*/  ISETP.NE.AND P0, PT, R27, RZ, PT ;  /* 0x000000ff1b00720c */ /* 0x000fe40003f05270 */
[----:B------:R-:W-:-:S05]  /*0180*/  MOV R24, RZ ;  /* 0x000000ff00187202 */ /* 0x000fca0000000f00 */
[----:B------:R-:W-:Y:S06]  /*0190*/  @!P1 BRA `(.L_x_1) ;  /* 0x0000000000c09947 */ /* 0x000fec0003800000 */
[----:B------:R-:W0:Y:S01]  /*01a0*/  LDC.64 R2, c[0x0][0x380] ;  /* 0x0000e000ff027b82 */ /* 0x000e220000000a00 */
[----:B------:R-:W-:Y:S02]  /*01b0*/  LOP3.LUT R21, R19, 0x7ffffff8, RZ, 0xc0, !PT ;  /* 0x7ffffff813157812 */ /* 0x000fe400078ec0ff */
[----:B------:R-:W-:Y:S02]  /*01c0*/  MOV R24, RZ ;  /* 0x000000ff00187202 */ /* 0x000fe40000000f00 */
[----:B------:R-:W-:Y:S02]  /*01d0*/  MOV R18, R0 ;  /* 0x0000000000127202 */ /* 0x000fe40000000f00 */
[----:B------:R-:W-:Y:S01]  /*01e0*/  IADD3 R22, PT, PT, -R21, RZ, RZ ;  /* 0x000000ff15167210 */ /* 0x000fe20007ffe1ff */
[----:B0-----:R-:W-:-:S03]  /*01f0*/  IMAD.WIDE.U32 R2, R20, 0x4, R2 ;  /* 0x0000000414027825 */ /* 0x001fc600078e0002 */
[----:B------:R-:W-:-:S04]  /*0200*/  IADD3 R4, P1, PT, R2, 0x10, RZ ;  /* 0x0000001002047810 */ /* 0x000fc80007f3e0ff */
[----:B------:R-:W-:-:S09]  /*0210*/  IADD3.X R3, PT, PT, RZ, R3, RZ, P1, !PT ;  /* 0x00000003ff037210 */ /* 0x000fd20000ffe4ff */
.L_x_2:
[----:B------:R-:W0:Y:S01]  /*0220*/  LDC.64 R14, c[0x0][0x388] ;  /* 0x0000e200ff0e7b82 */ /* 0x000e220000000a00 */
[----:B------:R-:W-:-:S05]  /*0230*/  MOV R2, R4 ;  /* 0x0000000400027202 */ /* 0x000fca0000000f00 */
[----:B------:R-:W2:Y:S04]  /*0240*/  LDG.E R25, desc[UR4][R2.64+-0x10] ;  /* 0xfffff00402197981 */ /* 0x000ea8000c1e1900 */
[----:B------:R-:W3:Y:S04]  /*0250*/  LDG.E R23, desc[UR4][R2.64+-0xc] ;  /* 0xfffff40402177981 */ /* 0x000ee8000c1e1900 */
[----:B------:R-:W4:Y:S04]  /*0260*/  LDG.E R29, desc[UR4][R2.64+-0x8] ;  /* 0xfffff804021d7981 */ /* 0x000f28000c1e1900 */
[----:B------:R-:W5:Y:S01]  /*0270*/  LDG.E R28, desc[UR4][R2.64+-0x4] ;  /* 0xfffffc04021c7981 */ /* 0x000f62000c1e1900 */
[----:B0-----:R-:W-:-:S05]  /*0280*/  IMAD.WIDE R14, R18, 0x4, R14 ;  /* 0x00000004120e7825 */ /* 0x001fca00078e020e */
[----:B------:R0:W2:Y:S01]  /*0290*/  LDG.E R26, desc[UR4][R14.64] ;  /* 0x000000040e1a7981 */ /* 0x0000a2000c1e1900 */
[----:B------:R-:W-:-:S04]  /*02a0*/  IMAD.WIDE R12, R17, 0x4, R14 ;  /* 0x00000004110c7825 */ /* 0x000fc800078e020e */
[C---:B------:R-:W-:Y:S02]  /*02b0*/  IMAD.WIDE R4, R17.reuse, 0x4, R12 ;  /* 0x0000000411047825 */ /* 0x040fe400078e020c */
[----:B------:R-:W3:Y:S02]  /*02c0*/  LDG.E R12, desc[UR4][R12.64] ;  /* 0x000000040c0c7981 */ /* 0x000ee4000c1e1900 */
[C---:B------:R-:W-:Y:S02]  /*02d0*/  IMAD.WIDE R8, R17.reuse, 0x4, R4 ;  /* 0x0000000411087825 */ /* 0x040fe400078e0204 */
[----:B------:R-:W4:Y:S02]  /*02e0*/  LDG.E R4, desc[UR4][R4.64] ;  /* 0x0000000404047981 */ /* 0x000f24000c1e1900 */
[C---:B------:R-:W-:Y:S02]  /*02f0*/  IMAD.WIDE R6, R17.reuse, 0x4, R8 ;  /* 0x0000000411067825 */ /* 0x040fe400078e0208 */
[----:B------:R-:W5:Y:S02]  /*0300*/  LDG.E R8, desc[UR4][R8.64] ;  /* 0x0000000408087981 */ /* 0x000f64000c1e1900 */
[----:B------:R-:W-:-:S02]  /*0310*/  IMAD.WIDE R10, R17, 0x4, R6 ;  /* 0x00000004110a7825 */ /* 0x000fc400078e0206 */
[----:B------:R-:W5:Y:S04]  /*0320*/  LDG.E R5, desc[UR4][R2.64] ;  /* 0x0000000402057981 */ /* 0x000f68000c1e1900 */
[----:B------:R-:W5:Y:S01]  /*0330*/  LDG.E R6, desc[UR4][R6.64] ;  /* 0x0000000406067981 */ /* 0x000f62000c1e1900 */
[----:B0-----:R-:W-:-:S03]  /*0340*/  IMAD.WIDE R14, R17, 0x4, R10 ;  /* 0x00000004110e7825 */ /* 0x001fc600078e020a */
[----:B------:R-:W5:Y:S04]  /*0350*/  LDG.E R10, desc[UR4][R10.64] ;  /* 0x000000040a0a7981 */ /* 0x000f68000c1e1900 */
[----:B------:R-:W5:Y:S04]  /*0360*/  LDG.E R13, desc[UR4][R14.64] ;  /* 0x000000040e0d7981 */ /* 0x000f68000c1e1900 */
[----:B------:R-:W5:Y:S04]  /*0370*/  LDG.E R7, desc[UR4][R2.64+0x4] ;  /* 0x0000040402077981 */ /* 0x000f68000c1e1900 */
[----:B------:R-:W5:Y:S01]  /*0380*/  LDG.E R9, desc[UR4][R2.64+0xc] ;  /* 0x00000c0402097981 */ /* 0x000f62000c1e1900 */
[----:B--2---:R-:W-:-:S02]  /*0390*/  IMAD R26, R25, R26, R24 ;  /* 0x0000001a191a7224 */ /* 0x004fc400078e0218 */
[----:B------:R-:W-:Y:S02]  /*03a0*/  IMAD.WIDE R24, R17, 0x4, R14 ;  /* 0x0000000411187825 */ /* 0x000fe400078e020e */
[----:B------:R0:W2:Y:S04]  /*03b0*/  LDG.E R14, desc[UR4][R2.64+0x8] ;  /* 0x00000804020e7981 */ /* 0x0000a8000c1e1900 */
[----:B------:R-:W2:Y:S01]  /*03c0*/  LDG.E R24, desc[UR4][R24.64] ;  /* 0x0000000418187981 */ /* 0x000ea2000c1e1900 */
[----:B---3--:R-:W-:Y:S01]  /*03d0*/  IMAD R12, R23, R12, R26 ;  /* 0x0000000c170c7224 */ /* 0x008fe200078e021a */
[----:B------:R-:W-:-:S03]  /*03e0*/  IADD3 R22, PT, PT, R22, 0x8, RZ ;  /* 0x0000000816167810 */ /* 0x000fc60007ffe0ff */
[----:B----4-:R-:W-:Y:S01]  /*03f0*/  IMAD R29, R29, R4, R12 ;  /* 0x000000041d1d7224 */ /* 0x010fe200078e020c */
[----:B------:R-:W-:-:S03]  /*0400*/  ISETP.NE.AND P1, PT, R22, RZ, PT ;  /* 0x000000ff1600720c */ /* 0x000fc60003f25270 */
[----:B-----5:R-:W-:Y:S01]  /*0410*/  IMAD R8, R28, R8, R29 ;  /* 0x000000081c087224 */ /* 0x020fe200078e021d */
[----:B------:R-:W-:-:S03]  /*0420*/  IADD3 R4, P2, PT, R2, 0x20, RZ ;  /* 0x0000002002047810 */ /* 0x000fc60007f5e0ff */
[----:B------:R-:W-:Y:S01]  /*0430*/  IMAD R5, R5, R6, R8 ;  /* 0x0000000605057224 */ /* 0x000fe200078e0208 */
[----:B0-----:R-:W-:Y:S02]  /*0440*/  IADD3.X R3, PT, PT, RZ, R3, RZ, P2, !PT ;  /* 0x00000003ff037210 */ /* 0x001fe400017fe4ff */
[----:B------:R-:W-:Y:S01]  /*0450*/  LEA R18, R17, R18, 0x3 ;  /* 0x0000001211127211 */ /* 0x000fe200078e18ff */
[----:B------:R-:W-:-:S04]  /*0460*/  IMAD R5, R7, R10, R5 ;  /* 0x0000000a07057224 */ /* 0x000fc800078e0205 */
[----:B--2---:R-:W-:-:S04]  /*0470*/  IMAD R5, R14, R13, R5 ;  /* 0x0000000d0e057224 */ /* 0x004fc800078e0205 */
[----:B------:R-:W-:Y:S01]  /*0480*/  IMAD R24, R9, R24, R5 ;  /* 0x0000001809187224 */ /* 0x000fe200078e0205 */
[----:B------:R-:W-:Y:S06]  /*0490*/  @P1 BRA `(.L_x_2) ;  /* 0xfffffffc00601947 */ /* 0x000fec000383ffff */
.L_x_1:
[----:B------:R-:W-:Y:S05]  /*04a0*/  @!P0 BRA `(.L_x_0) ;  /* 0x0000000000fc8947 */ /* 0x000fea0003800000 */
[----:B------:R-:W-:Y:S02]  /*04b0*/  ISETP.GE.U32.AND P1, PT, R27, 0x4, PT ;  /* 0x000000041b00780c */ /* 0x000fe40003f26070 */
[----:B------:R-:W-:-:S04]  /*04c0*/  LOP3.LUT R14, R19, 0x3, RZ, 0xc0, !PT ;  /* 0x00000003130e7812 */ /* 0x000fc800078ec0ff */
[----:B------:R-:W-:-:S07]  /*04d0*/  ISETP.NE.AND P0, PT, R14, RZ, PT ;  /* 0x000000ff0e00720c */ /* 0x000fce0003f05270 */
[----:B------:R-:W-:Y:S06]  /*04e0*/  @!P1 BRA `(.L_x_3) ;  /* 0x00000000006c9947 */ /* 0x000fec0003800000 */
[----:B------:R-:W0:Y:S01]  /*04f0*/  LDC.64 R4, c[0x0][0x388] ;  /* 0x0000e200ff047b82 */ /* 0x000e220000000a00 */
[----:B------:R-:W1:Y:S01]  /*0500*/  LDCU.64 UR6, c[0x0][0x380] ;  /* 0x00007000ff0677ac */ /* 0x000e620008000a00 */
[----:B------:R-:W-:Y:S01]  /*0510*/  IMAD R7, R21, R17, R0 ;  /* 0x0000001115077224 */ /* 0x000fe200078e0200 */
[CC--:B------:R-:W-:Y:S02]  /*0520*/  IADD3 R3, PT, PT, R20.reuse, R21.reuse, RZ ;  /* 0x0000001514037210 */ /* 0x0c0fe40007ffe0ff */
[----:B------:R-:W-:-:S03]  /*0530*/  IADD3 R8, P1, PT, R20, R21, RZ ;  /* 0x0000001514087210 */ /* 0x000fc60007f3e0ff */
[----:B------:R-:W2:Y:S01]  /*0540*/  LDC.64 R12, c[0x0][0x380] ;  /* 0x0000e000ff0c7b82 */ /* 0x000ea20000000a00 */
[----:B0-----:R-:W-:-:S04]  /*0550*/  IMAD.WIDE R4, R7, 0x4, R4 ;  /* 0x0000000407047825 */ /* 0x001fc800078e0204 */
[----:B------:R-:W-:Y:S02]  /*0560*/  IMAD.WIDE R6, R17, 0x4, R4 ;  /* 0x0000000411067825 */ /* 0x000fe400078e0204 */
[----:B------:R-:W3:Y:S02]  /*0570*/  LDG.E R4, desc[UR4][R4.64] ;  /* 0x0000000404047981 */ /* 0x000ee4000c1e1900 */
[----:B--2---:R-:W-:Y:S01]  /*0580*/  IMAD.WIDE.U32 R12, R3, 0x4, R12 ;  /* 0x00000004030c7825 */ /* 0x004fe200078e000c */
[----:B------:R-:W-:Y:S02]  /*0590*/  IADD3.X R3, PT, PT, RZ, RZ, RZ, P1, !PT ;  /* 0x000000ffff037210 */ /* 0x000fe40000ffe4ff */
[----:B-1----:R-:W-:-:S03]  /*05a0*/  LEA R2, P1, R8, UR6, 0x2 ;  /* 0x0000000608027c11 */ /* 0x002fc6000f8210ff */
[----:B------:R-:W3:Y:S01]  /*05b0*/  LDG.E R13, desc[UR4][R12.64] ;  /* 0x000000040c0d7981 */ /* 0x000ee2000c1e1900 */
[----:B------:R-:W-:Y:S01]  /*05c0*/  LEA.HI.X R3, R8, UR7, R3, 0x2, P1 ;  /* 0x0000000708037c11 */ /* 0x000fe200088f1403 */
[C---:B------:R-:W-:Y:S02]  /*05d0*/  IMAD.WIDE R8, R17.reuse, 0x4, R6 ;  /* 0x0000000411087825 */ /* 0x040fe400078e0206 */
[----:B------:R-:W2:Y:S04]  /*05e0*/  LDG.E R6, desc[UR4][R6.64] ;  /* 0x0000000406067981 */ /* 0x000ea8000c1e1900 */
[----:B------:R-:W2:Y:S01]  /*05f0*/  LDG.E R15, desc[UR4][R2.64+0x4] ;  /* 0x00000404020f7981 */ /* 0x000ea2000c1e1900 */
[----:B------:R-:W-:-:S03]  /*0600*/  IMAD.WIDE R10, R17, 0x4, R8 ;  /* 0x00000004110a7825 */ /* 0x000fc600078e0208 */
[----:B------:R-:W4:Y:S04]  /*0610*/  LDG.E R22, desc[UR4][R8.64] ;  /* 0x0000000408167981 */ /* 0x000f28000c1e1900 */
[----:B------:R-:W4:Y:S04]  /*0620*/  LDG.E R18, desc[UR4][R2.64+0x8] ;  /* 0x0000080402127981 */ /* 0x000f28000c1e1900 */
[----:B------:R-:W5:Y:S04]  /*0630*/  LDG.E R26, desc[UR4][R2.64+0xc] ;  /* 0x00000c04021a7981 */ /* 0x000f68000c1e1900 */
[----:B------:R-:W5:Y:S01]  /*0640*/  LDG.E R10, desc[UR4][R10.64] ;  /* 0x000000040a0a7981 */ /* 0x000f62000c1e1900 */
[----:B------:R-:W-:Y:S01]  /*0650*/  IADD3 R21, PT, PT, R21, 0x4, RZ ;  /* 0x0000000415157810 */ /* 0x000fe20007ffe0ff */
[----:B---3--:R-:W-:-:S04]  /*0660*/  IMAD R24, R13, R4, R24 ;  /* 0x000000040d187224 */ /* 0x008fc800078e0218 */
[----:B--2---:R-:W-:-:S04]  /*0670*/  IMAD R15, R15, R6, R24 ;  /* 0x000000060f0f7224 */ /* 0x004fc800078e0218 */
[----:B----4-:R-:W-:-:S04]  /*0680*/  IMAD R15, R18, R22, R15 ;  /* 0x00000016120f7224 */ /* 0x010fc800078e020f */
[----:B-----5:R-:W-:-:S07]  /*0690*/  IMAD R24, R26, R10, R15 ;  /* 0x0000000a1a187224 */ /* 0x020fce00078e020f */
.L_x_3:
[----:B------:R-:W-:Y:S05]  /*06a0*/  @!P0 BRA `(.L_x_0) ;  /* 0x00000000007c8947 */ /* 0x000fea0003800000 */
[----:B------:R-:W-:Y:S01]  /*06b0*/  ISETP.NE.AND P1, PT, R14, 0x1, PT ;  /* 0x000000010e00780c */ /* 0x000fe20003f25270 */
[----:B------:R-:W0:Y:S01]  /*06c0*/  LDC.64 R10, c[0x0][0x380] ;  /* 0x0000e000ff0a7b82 */ /* 0x000e220000000a00 */
[----:B------:R-:W-:-:S04]  /*06d0*/  LOP3.LUT R19, R19, 0x1, RZ, 0xc0, !PT ;  /* 0x0000000113137812 */ /* 0x000fc800078ec0ff */
[----:B------:R-:W-:-:S03]  /*06e0*/  ISETP.NE.U32.AND P0, PT, R19, 0x1, PT ;  /* 0x000000011300780c */ /* 0x000fc60003f05070 */
[----:B------:R-:W1:Y:S04]  /*06f0*/  LDC.64 R8, c[0x0][0x388] ;  /* 0x0000e200ff087b82 */ /* 0x000e680000000a00 */
[CC--:B------:R-:W-:Y:S02]  /*0700*/  @P1 IADD3 R13, PT, PT, R20.reuse, R21.reuse, RZ ;  /* 0x00000015140d1210 */ /* 0x0c0fe40007ffe0ff */
[----:B------:R-:W-:Y:S02]  /*0710*/  @P1 IADD3 R12, P2, PT, R20, R21, RZ ;  /* 0x00000015140c1210 */ /* 0x000fe40007f5e0ff */
[----:B------:R-:W2:Y:S02]  /*0720*/  @P1 LDC.64 R2, c[0x0][0x380] ;  /* 0x0000e000ff021b82 */ /* 0x000ea40000000a00 */
[----:B------:R-:W-:-:S06]  /*0730*/  @P1 IADD3.X R14, PT, PT, RZ, RZ, RZ, P2, !PT ;  /* 0x000000ffff0e1210 */ /* 0x000fcc00017fe4ff */
[----:B------:R-:W3:Y:S01]  /*0740*/  LDC.64 R4, c[0x0][0x380] ;  /* 0x0000e000ff047b82 */ /* 0x000ee20000000a00 */
[----:B0-----:R-:W-:-:S04]  /*0750*/  @P1 IMAD.WIDE.U32 R10, R13, 0x4, R10 ;  /* 0x000000040d0a1825 */ /* 0x001fc800078e000a */
[C---:B------:R-:W-:Y:S01]  /*0760*/  @P1 IMAD R13, R21.reuse, R17, R0 ;  /* 0x00000011150d1224 */ /* 0x040fe200078e0200 */
[----:B------:R-:W-:Y:S01]  /*0770*/  @P1 IADD3 R21, PT, PT, R21, 0x2, RZ ;  /* 0x0000000215151810 */ /* 0x000fe20007ffe0ff */
[----:B------:R-:W4:Y:S01]  /*0780*/  @P1 LDG.E R11, desc[UR4][R10.64] ;  /* 0x000000040a0b1981 */ /* 0x000f22000c1e1900 */
[----:B------:R-:W0:Y:S01]  /*0790*/  LDC.64 R6, c[0x0][0x388] ;  /* 0x0000e200ff067b82 */ /* 0x000e220000000a00 */
[----:B-1----:R-:W-:Y:S01]  /*07a0*/  @P1 IMAD.WIDE R8, R13, 0x4, R8 ;  /* 0x000000040d081825 */ /* 0x002fe200078e0208 */
[----:B------:R-:W-:Y:S02]  /*07b0*/  @!P0 IADD3 R15, PT, PT, R20, R21, RZ ;  /* 0x00000015140f8210 */ /* 0x000fe40007ffe0ff */
[----:B--2---:R-:W-:Y:S01]  /*07c0*/  @P1 LEA R2, P2, R12, R2, 0x2 ;  /* 0x000000020c021211 */ /* 0x004fe200078410ff */
[----:B------:R-:W-:-:S03]  /*07d0*/  @!P0 IMAD R21, R21, R17, R0 ;  /* 0x0000001115158224 */ /* 0x000fc600078e0200 */
[----:B------:R-:W-:Y:S01]  /*07e0*/  @P1 LEA.HI.X R3, R12, R3, R14, 0x2, P2 ;  /* 0x000000030c031211 */ /* 0x000fe200010f140e */
[----:B------:R-:W-:Y:S01]  /*07f0*/  @P1 IMAD.WIDE R12, R17, 0x4, R8 ;  /* 0x00000004110c1825 */ /* 0x000fe200078e0208 */
[----:B------:R-:W4:Y:S03]  /*0800*/  @P1 LDG.E R14, desc[UR4][R8.64] ;  /* 0x00000004080e1981 */ /* 0x000f26000c1e1900 */
[----:B---3--:R-:W-:Y:S01]  /*0810*/  @!P0 IMAD.WIDE.U32 R4, R15, 0x4, R4 ;  /* 0x000000040f048825 */ /* 0x008fe200078e0004 */
[----:B------:R-:W2:Y:S04]  /*0820*/  @P1 LDG.E R2, desc[UR4][R2.64+0x4] ;  /* 0x0000040402021981 */ /* 0x000ea8000c1e1900 */
[----:B------:R-:W2:Y:S01]  /*0830*/  @P1 LDG.E R12, desc[UR4][R12.64] ;  /* 0x000000040c0c1981 */ /* 0x000ea2000c1e1900 */
[----:B0-----:R-:W-:-:S03]  /*0840*/  @!P0 IMAD.WIDE R6, R21, 0x4, R6 ;  /* 0x0000000415068825 */ /* 0x001fc600078e0206 */
[----:B------:R-:W3:Y:S04]  /*0850*/  @!P0 LDG.E R5, desc[UR4][R4.64] ;  /* 0x0000000404058981 */ /* 0x000ee8000c1e1900 */
[----:B------:R-:W3:Y:S01]  /*0860*/  @!P0 LDG.E R6, desc[UR4][R6.64] ;  /* 0x0000000406068981 */ /* 0x000ee2000c1e1900 */
[----:B----4-:R-:W-:-:S04]  /*0870*/  @P1 IMAD R11, R11, R14, R24 ;  /* 0x0000000e0b0b1224 */ /* 0x010fc800078e0218 */
[----:B--2---:R-:W-:-:S04]  /*0880*/  @P1 IMAD R24, R2, R12, R11 ;  /* 0x0000000c02181224 */ /* 0x004fc800078e020b */
[----:B---3--:R-:W-:-:S07]  /*0890*/  @!P0 IMAD R24, R5, R6, R24 ;  /* 0x0000000605188224 */ /* 0x008fce00078e0218 */
.L_x_0:
[----:B------:R-:W0:Y:S01]  /*08a0*/  LDC.64 R2, c[0x0][0x390] ;  /* 0x0000e400ff027b82 */ /* 0x000e220000000a00 */
[----:B------:R-:W-:-:S04]  /*08b0*/  IMAD R17, R16, R17, R0 ;  /* 0x0000001110117224 */ /* 0x000fc800078e0200 */
[----:B0-----:R-:W-:-:S05]  /*08c0*/  IMAD.WIDE R2, R17, 0x4, R2 ;  /* 0x0000000411027825 */ /* 0x001fca00078e0202 */
[----:B------:R-:W-:Y:S01]  /*08d0*/  STG.E desc[UR4][R2.64], R24 ;  /* 0x0000001802007986 */ /* 0x000fe2000c101904 */
[----:B------:R-:W-:Y:S05]  /*08e0*/  EXIT ;  /* 0x000000000000794d */ /* 0x000fea0003800000 */
.L_x_4:
[----:B------:R-:W-:-:S00]  /*08f0*/  BRA `(.L_x_4) ;  /* 0xfffffffc00fc7947 */ /* 0x000fc0000383ffff */
[----:B------:R-:W-:-:S00]  /*0900*/  NOP ;  /* 0x0000000000007918 */ /* 0x000fc00000000000 */
[----:B------:R-:W-:-:S00]  /*0910*/  NOP ;  /* 0x0000000000007918 */ /* 0x000fc00000000000 */
[----:B------:R-:W-:-:S00]  /*0920*/  NOP ;  /* 0x0000000000007918 */ /* 0x000fc00000000000 */
[----:B------:R-:W-:-:S00]  /*0930*/  NOP ;  /* 0x0000000000007918 */ /* 0x000fc00000000000 */
[----:B------:R-:W-:-:S00]  /*0940*/  NOP ;  /* 0x0000000000007918 */ /* 0x000fc00000000000 */
[----:B------:R-:W-:-:S00]  /*0950*/  NOP ;  /* 0x0000000000007918 */ /* 0x000fc00000000000 */
[----:B------:R-:W-:-:S00]  /*0960*/  NOP ;  /* 0x0000000000007918 */ /* 0x000fc00000000000 */
[----:B------:R-:W-:-:S00]  /*0970*/  NOP ;  /* 0x0000000000007918 */ /* 0x000fc00000000000 */
.L_x_5:


//--------------------- .nv.shared.reserved.0     --------------------------
	.section	.nv.shared.reserved.0,"aw",@nobits
	.weak		__nv_reservedSMEM_offset_0_alias
	.size		__nv_reservedSMEM_offset_0_alias, 0, 64
	.other		__nv_reservedSMEM_offset_0_alias,@"STO_CUDA_RESERVED_SHARED STV_DEFAULT"
__nv_reservedSMEM_offset_0_alias:
	.zero		0
	.zero		64


//--------------------- .nv.constant0._Z10MatrixMultPiS_S_iii --------------------------
	.section	.nv.constant0._Z10MatrixMultPiS_S_iii,"a",@progbits
	.sectionflags	@""
	.align	4
.nv.constant0._Z10MatrixMultPiS_S_iii:
	.zero		932


//--------------------- SYMBOLS --------------------------

	.type		.nv.reservedSmem.offset0,@object
	.size		.nv.reservedSmem.offset0,0x4
